//
// Generated by NVIDIA NVVM Compiler
//
// Compiler Build ID: CL-36424714
// Cuda compilation tools, release 13.0, V13.0.88
// Based on NVVM 20.0.0
//

.version 9.0
.target sm_100
.address_size 64

	// .globl	_Z5sobelPhS_jjj
// _ZZ5sobelPhS_jjjE5smSrc has been demoted

.visible .entry _Z5sobelPhS_jjj(
	.param .u64 .ptr .align 1 _Z5sobelPhS_jjj_param_0,
	.param .u64 .ptr .align 1 _Z5sobelPhS_jjj_param_1,
	.param .u32 _Z5sobelPhS_jjj_param_2,
	.param .u32 _Z5sobelPhS_jjj_param_3,
	.param .u32 _Z5sobelPhS_jjj_param_4
)
{
	.reg .pred 	%p<19>;
	.reg .b16 	%rs<24>;
	.reg .b32 	%r<160>;
	.reg .b32 	%f<70>;
	.reg .b64 	%rd<15>;
	// demoted variable
	.shared .align 1 .b8 _ZZ5sobelPhS_jjjE5smSrc[720];
	ld.param.u64 	%rd3, [_Z5sobelPhS_jjj_param_0];
	ld.param.u64 	%rd2, [_Z5sobelPhS_jjj_param_1];
	ld.param.u32 	%r20, [_Z5sobelPhS_jjj_param_2];
	ld.param.u32 	%r18, [_Z5sobelPhS_jjj_param_3];
	ld.param.u32 	%r19, [_Z5sobelPhS_jjj_param_4];
	cvta.to.global.u64 	%rd1, %rd3;
	mov.u32 	%r1, %tid.x;
	mov.u32 	%r2, %tid.y;
	mov.u32 	%r3, %tid.z;
	mov.u32 	%r21, %ctaid.x;
	mov.u32 	%r22, %ctaid.y;
	mov.u32 	%r23, %ctaid.z;
	mov.u32 	%r24, %ntid.x;
	mov.u32 	%r25, %ntid.y;
	mov.u32 	%r26, %ntid.z;
	mad.lo.s32 	%r4, %r21, %r24, %r1;
	mad.lo.s32 	%r5, %r22, %r25, %r2;
	mad.lo.s32 	%r27, %r23, %r26, %r3;
	add.s32 	%r7, %r18, 3;
	setp.gt.u32 	%p1, %r5, %r7;
	add.s32 	%r8, %r20, 3;
	setp.gt.u32 	%p2, %r27, %r8;
	or.pred  	%p3, %p1, %p2;
	@%p3 bra 	$L__BB0_9;
	add.s32 	%r9, %r18, 4;
	mul.lo.s32 	%r10, %r9, %r27;
	add.s32 	%r11, %r10, %r5;
	mad.lo.s32 	%r28, %r11, %r19, %r4;
	cvt.u64.u32 	%rd4, %r28;
	add.s64 	%rd5, %rd1, %rd4;
	ld.global.u8 	%rs1, [%rd5];
	mad.lo.s32 	%r12, %r3, 20, %r2;
	mul.lo.s32 	%r13, %r19, %r12;
	add.s32 	%r29, %r13, %r1;
	mov.u32 	%r30, _ZZ5sobelPhS_jjjE5smSrc;
	add.s32 	%r14, %r30, %r29;
	st.shared.u8 	[%r14], %rs1;
	setp.gt.u32 	%p4, %r2, 3;
	add.s32 	%r15, %r5, 16;
	setp.gt.u32 	%p5, %r15, %r7;
	or.pred  	%p6, %p4, %p5;
	@%p6 bra 	$L__BB0_3;
	add.s32 	%r31, %r11, 16;
	mad.lo.s32 	%r32, %r31, %r19, %r4;
	cvt.u64.u32 	%rd6, %r32;
	add.s64 	%rd7, %rd1, %rd6;
	ld.global.u8 	%rs2, [%rd7];
	add.s32 	%r33, %r12, 16;
	mad.lo.s32 	%r34, %r19, %r33, %r1;
	add.s32 	%r36, %r30, %r34;
	st.shared.u8 	[%r36], %rs2;
$L__BB0_3:
	setp.gt.u32 	%p7, %r3, 3;
	add.s32 	%r16, %r27, 8;
	setp.gt.u32 	%p8, %r16, %r8;
	or.pred  	%p9, %p7, %p8;
	@%p9 bra 	$L__BB0_5;
	shl.b32 	%r37, %r9, 3;
	add.s32 	%r38, %r11, %r37;
	mad.lo.s32 	%r39, %r38, %r19, %r4;
	cvt.u64.u32 	%rd8, %r39;
	add.s64 	%rd9, %rd1, %rd8;
	ld.global.u8 	%rs3, [%rd9];
	add.s32 	%r40, %r12, 160;
	mad.lo.s32 	%r41, %r19, %r40, %r1;
	add.s32 	%r43, %r30, %r41;
	st.shared.u8 	[%r43], %rs3;
$L__BB0_5:
	or.b32  	%r44, %r2, %r3;
	and.b32  	%r45, %r44, 1020;
	setp.ne.s32 	%p10, %r45, 0;
	setp.gt.u32 	%p11, %r15, %r7;
	setp.gt.u32 	%p12, %r16, %r8;
	or.pred  	%p13, %p11, %p12;
	or.pred  	%p14, %p13, %p10;
	@%p14 bra 	$L__BB0_7;
	shl.b32 	%r46, %r9, 3;
	add.s32 	%r47, %r10, %r46;
	add.s32 	%r48, %r15, %r47;
	mad.lo.s32 	%r49, %r48, %r19, %r4;
	cvt.u64.u32 	%rd10, %r49;
	add.s64 	%rd11, %rd1, %rd10;
	ld.global.u8 	%rs4, [%rd11];
	add.s32 	%r50, %r12, 176;
	mad.lo.s32 	%r51, %r19, %r50, %r1;
	add.s32 	%r53, %r30, %r51;
	st.shared.u8 	[%r53], %rs4;
$L__BB0_7:
	setp.ge.u32 	%p15, %r5, %r18;
	setp.ge.u32 	%p16, %r27, %r20;
	or.pred  	%p17, %p15, %p16;
	@%p17 bra 	$L__BB0_9;
	bar.sync 	0;
	add.s32 	%r54, %r12, 80;
	mul.lo.s32 	%r55, %r54, %r19;
	add.s32 	%r56, %r55, %r1;
	mov.u32 	%r57, _ZZ5sobelPhS_jjjE5smSrc;
	add.s32 	%r58, %r57, %r56;
	ld.shared.u8 	%r59, [%r14];
	add.s32 	%r60, %r13, %r19;
	add.s32 	%r61, %r14, %r19;
	ld.shared.u8 	%rs5, [%r61];
	cvt.u32.u16 	%r62, %rs5;
	mul.wide.u16 	%r63, %rs5, 2;
	add.s32 	%r64, %r63, %r59;
	shl.b32 	%r65, %r19, 1;
	add.s32 	%r66, %r60, %r65;
	add.s32 	%r67, %r66, %r1;
	add.s32 	%r68, %r57, %r67;
	ld.shared.u8 	%rs6, [%r68];
	cvt.u32.u16 	%r69, %rs6;
	mul.wide.u16 	%r70, %rs6, 2;
	sub.s32 	%r71, %r70, %r64;
	cvt.rn.f32.s32 	%f1, %r71;
	add.s32 	%r72, %r68, %r19;
	ld.shared.u8 	%rs7, [%r72];
	cvt.rn.f32.u16 	%f2, %rs7;
	add.f32 	%f3, %f1, %f2;
	add.s32 	%r73, %r12, 20;
	mul.lo.s32 	%r74, %r73, %r19;
	add.s32 	%r75, %r74, %r1;
	add.s32 	%r76, %r57, %r75;
	ld.shared.u8 	%rs8, [%r76];
	mul.wide.u16 	%r77, %rs8, 4;
	neg.s32 	%r78, %r77;
	cvt.rn.f32.s32 	%f4, %r78;
	add.f32 	%f5, %f3, %f4;
	add.s32 	%r79, %r74, %r19;
	add.s32 	%r80, %r76, %r19;
	ld.shared.u8 	%rs9, [%r80];
	mul.wide.u16 	%r81, %rs9, 8;
	neg.s32 	%r82, %r81;
	cvt.rn.f32.s32 	%f6, %r82;
	add.f32 	%f7, %f5, %f6;
	add.s32 	%r83, %r79, %r65;
	add.s32 	%r84, %r83, %r1;
	add.s32 	%r85, %r57, %r84;
	ld.shared.u8 	%rs10, [%r85];
	mul.wide.u16 	%r86, %rs10, 8;
	cvt.rn.f32.u32 	%f8, %r86;
	add.f32 	%f9, %f7, %f8;
	add.s32 	%r87, %r85, %r19;
	ld.shared.u8 	%rs11, [%r87];
	mul.wide.u16 	%r88, %rs11, 4;
	cvt.rn.f32.u32 	%f10, %r88;
	add.f32 	%f11, %f9, %f10;
	add.s32 	%r89, %r12, 40;
	mul.lo.s32 	%r90, %r89, %r19;
	add.s32 	%r91, %r90, %r1;
	add.s32 	%r92, %r57, %r91;
	ld.shared.u8 	%r93, [%r92];
	mul.lo.s32 	%r94, %r93, -6;
	cvt.rn.f32.s32 	%f12, %r94;
	add.f32 	%f13, %f11, %f12;
	add.s32 	%r95, %r90, %r19;
	add.s32 	%r96, %r92, %r19;
	ld.shared.u8 	%r97, [%r96];
	mul.lo.s32 	%r98, %r97, -12;
	cvt.rn.f32.s32 	%f14, %r98;
	add.f32 	%f15, %f13, %f14;
	add.f32 	%f16, %f15, 0f00000000;
	add.s32 	%r99, %r95, %r65;
	add.s32 	%r100, %r99, %r1;
	add.s32 	%r101, %r57, %r100;
	ld.shared.u8 	%rs12, [%r101];
	mul.wide.u16 	%r102, %rs12, 12;
	cvt.rn.f32.u32 	%f17, %r102;
	add.f32 	%f18, %f16, %f17;
	add.s32 	%r103, %r101, %r19;
	ld.shared.u8 	%rs13, [%r103];
	mul.wide.u16 	%r104, %rs13, 6;
	cvt.rn.f32.u32 	%f19, %r104;
	add.f32 	%f20, %f18, %f19;
	add.s32 	%r105, %r12, 60;
	mul.lo.s32 	%r106, %r105, %r19;
	add.s32 	%r107, %r106, %r1;
	add.s32 	%r108, %r57, %r107;
	ld.shared.u8 	%rs14, [%r108];
	mul.wide.u16 	%r109, %rs14, 4;
	neg.s32 	%r110, %r109;
	cvt.rn.f32.s32 	%f21, %r110;
	add.f32 	%f22, %f20, %f21;
	add.s32 	%r111, %r106, %r19;
	add.s32 	%r112, %r108, %r19;
	ld.shared.u8 	%rs15, [%r112];
	mul.wide.u16 	%r113, %rs15, 8;
	neg.s32 	%r114, %r113;
	cvt.rn.f32.s32 	%f23, %r114;
	add.f32 	%f24, %f22, %f23;
	add.f32 	%f25, %f24, 0f00000000;
	add.s32 	%r115, %r111, %r65;
	add.s32 	%r116, %r115, %r1;
	add.s32 	%r117, %r57, %r116;
	ld.shared.u8 	%rs16, [%r117];
	mul.wide.u16 	%r118, %rs16, 8;
	cvt.rn.f32.u32 	%f26, %r118;
	add.f32 	%f27, %f25, %f26;
	add.s32 	%r119, %r117, %r19;
	ld.shared.u8 	%rs17, [%r119];
	mul.wide.u16 	%r120, %rs17, 4;
	cvt.rn.f32.u32 	%f28, %r120;
	add.f32 	%f29, %f27, %f28;
	ld.shared.u8 	%rs18, [%r58];
	cvt.u32.u16 	%r121, %rs18;
	neg.s32 	%r122, %r121;
	cvt.rn.f32.s32 	%f30, %r122;
	add.f32 	%f31, %f29, %f30;
	add.s32 	%r123, %r55, %r19;
	add.s32 	%r124, %r58, %r19;
	ld.shared.u8 	%rs19, [%r124];
	mul.wide.u16 	%r125, %rs19, 2;
	neg.s32 	%r126, %r125;
	cvt.rn.f32.s32 	%f32, %r126;
	add.f32 	%f33, %f31, %f32;
	add.f32 	%f34, %f33, 0f00000000;
	add.s32 	%r127, %r123, %r65;
	add.s32 	%r128, %r127, %r1;
	add.s32 	%r129, %r57, %r128;
	ld.shared.u8 	%rs20, [%r129];
	mul.wide.u16 	%r130, %rs20, 2;
	cvt.rn.f32.u32 	%f35, %r130;
	add.f32 	%f36, %f34, %f35;
	add.s32 	%r131, %r129, %r19;
	ld.shared.u8 	%rs21, [%r131];
	cvt.rn.f32.u16 	%f37, %rs21;
	add.f32 	%f38, %f36, %f37;
	add.s32 	%r132, %r61, %r19;
	ld.shared.u8 	%r133, [%r132];
	mul.lo.s32 	%r134, %r133, -6;
	add.s32 	%r135, %r69, %r62;
	shl.b32 	%r136, %r135, 2;
	add.s32 	%r137, %r136, %r59;
	cvt.u32.u16 	%r138, %rs7;
	add.s32 	%r139, %r137, %r138;
	mul.wide.u16 	%r140, %rs8, 2;
	add.s32 	%r141, %r139, %r140;
	sub.s32 	%r142, %r134, %r141;
	cvt.rn.f32.s32 	%f39, %r142;
	add.f32 	%f40, %f39, %f6;
	add.s32 	%r143, %r80, %r19;
	ld.shared.u8 	%r144, [%r143];
	mul.lo.s32 	%r145, %r144, -12;
	cvt.rn.f32.s32 	%f41, %r145;
	add.f32 	%f42, %f40, %f41;
	neg.s32 	%r146, %r86;
	cvt.rn.f32.s32 	%f43, %r146;
	add.f32 	%f44, %f42, %f43;
	mul.wide.u16 	%r147, %rs11, 2;
	neg.s32 	%r148, %r147;
	cvt.rn.f32.s32 	%f45, %r148;
	add.f32 	%f46, %f44, %f45;
	mul.wide.u16 	%r149, %rs14, 2;
	cvt.rn.f32.u32 	%f47, %r149;
	add.f32 	%f48, %f46, %f47;
	cvt.rn.f32.u32 	%f49, %r113;
	add.f32 	%f50, %f48, %f49;
	add.s32 	%r150, %r112, %r19;
	ld.shared.u8 	%rs22, [%r150];
	mul.wide.u16 	%r151, %rs22, 12;
	cvt.rn.f32.u32 	%f51, %r151;
	add.f32 	%f52, %f50, %f51;
	add.f32 	%f53, %f52, %f26;
	mul.wide.u16 	%r152, %rs17, 2;
	cvt.rn.f32.u32 	%f54, %r152;
	add.f32 	%f55, %f53, %f54;
	cvt.rn.f32.u16 	%f56, %rs18;
	add.f32 	%f57, %f55, %f56;
	mul.wide.u16 	%r153, %rs19, 4;
	cvt.rn.f32.u32 	%f58, %r153;
	add.f32 	%f59, %f57, %f58;
	add.s32 	%r154, %r124, %r19;
	ld.shared.u8 	%rs23, [%r154];
	mul.wide.u16 	%r155, %rs23, 6;
	cvt.rn.f32.u32 	%f60, %r155;
	add.f32 	%f61, %f59, %f60;
	mul.wide.u16 	%r156, %rs20, 4;
	cvt.rn.f32.u32 	%f62, %r156;
	add.f32 	%f63, %f61, %f62;
	add.f32 	%f64, %f63, %f37;
	mul.f32 	%f65, %f64, %f64;
	fma.rn.f32 	%f66, %f38, %f38, %f65;
	sqrt.rn.f32 	%f67, %f66;
	mul.f32 	%f68, %f67, 0f3E000000;
	setp.gt.f32 	%p18, %f68, 0f437F0000;
	selp.f32 	%f69, 0f437F0000, %f68, %p18;
	cvt.rzi.u32.f32 	%r157, %f69;
	mad.lo.s32 	%r158, %r18, %r27, %r5;
	mad.lo.s32 	%r159, %r158, %r19, %r4;
	cvt.u64.u32 	%rd12, %r159;
	cvta.to.global.u64 	%rd13, %rd2;
	add.s64 	%rd14, %rd13, %rd12;
	st.global.u8 	[%rd14], %r157;
$L__BB0_9:
	ret;

}


// ===== COMPILED SASS (sm_100) =====

	.target	sm_100

	.elftype	@"ET_EXEC"


//--------------------- .note.nv.tkinfo           --------------------------
	.section	.note.nv.tkinfo,"",@"SHT_NOTE"
	.sectionflags	@"SHF_NOTE_NV_TKINFO"
	.tkinfo
        /*0018*/ 	.word	0x00000002
        /*0030*/ 	.string	""
        /*0030*/ 	.string	"ptxas"
        /*0030*/ 	.string	"Cuda compilation tools, release 13.0, V13.0.88"
        /*0030*/ 	.string	"Build cuda_13.0.r13.0/compiler.36424714_0"
        /*0030*/ 	.string	"-arch sm_100 -m 64 "



//--------------------- .note.nv.cuinfo           --------------------------
	.section	.note.nv.cuinfo,"",@"SHT_NOTE"
	.sectionflags	@"SHF_NOTE_NV_CUINFO"
        /*0018*/ 	.short	0x0002
        /*001a*/ 	.short	0x0064
        /*001c*/ 	.short	0x0082
	.zero		2


//--------------------- .nv.info                  --------------------------
	.section	.nv.info,"",@"SHT_CUDA_INFO"
	.align	4


	//----- nvinfo : EIATTR_REGCOUNT
	.align		4
        /*0000*/ 	.byte	0x04, 0x2f
        /*0002*/ 	.short	(.L_1 - .L_0)
	.align		4
.L_0:
        /*0004*/ 	.word	index@(_Z5sobelPhS_jjj)
        /*0008*/ 	.word	0x00000020


	//----- nvinfo : EIATTR_FRAME_SIZE
	.align		4
.L_1:
        /*000c*/ 	.byte	0x04, 0x11
        /*000e*/ 	.short	(.L_3 - .L_2)
	.align		4
.L_2:
        /*0010*/ 	.word	index@($__internal_0_$__cuda_sm20_sqrt_rn_f32_slowpath)
        /*0014*/ 	.word	0x00000000


	//----- nvinfo : EIATTR_FRAME_SIZE
	.align		4
.L_3:
        /*0018*/ 	.byte	0x04, 0x11
        /*001a*/ 	.short	(.L_5 - .L_4)
	.align		4
.L_4:
        /*001c*/ 	.word	index@(_Z5sobelPhS_jjj)
        /*0020*/ 	.word	0x00000000


	//----- nvinfo : EIATTR_MIN_STACK_SIZE
	.align		4
.L_5:
        /*0024*/ 	.byte	0x04, 0x12
        /*0026*/ 	.short	(.L_7 - .L_6)
	.align		4
.L_6:
        /*0028*/ 	.word	index@(_Z5sobelPhS_jjj)
        /*002c*/ 	.word	0x00000000
.L_7:


//--------------------- .nv.compat                --------------------------
	.section	.nv.compat,"",@"SHT_CUDA_COMPAT_INFO"
	.align	4
        /*0000*/ 	.byte	0x02, 0x09, 0x00, 0x00, 0x02, 0x02, 0x01, 0x00, 0x02, 0x05, 0x05, 0x00, 0x03, 0x07, 0x01, 0x01
        /*0010*/ 	.byte	0x02, 0x03, 0x00, 0x00, 0x02, 0x06, 0x01, 0x00, 0x04, 0x0b, 0x08, 0x00, 0x01, 0x00, 0x00, 0x00
        /*0020*/ 	.byte	0x00, 0x00, 0x00, 0x00


//--------------------- .nv.info._Z5sobelPhS_jjj  --------------------------
	.section	.nv.info._Z5sobelPhS_jjj,"",@"SHT_CUDA_INFO"
	.sectionflags	@""
	.align	4


	//----- nvinfo : EIATTR_CUDA_API_VERSION
	.align		4
        /*0000*/ 	.byte	0x04, 0x37
        /*0002*/ 	.short	(.L_9 - .L_8)
.L_8:
        /*0004*/ 	.word	0x00000082


	//----- nvinfo : EIATTR_KPARAM_INFO
	.align		4
.L_9:
        /*0008*/ 	.byte	0x04, 0x17
        /*000a*/ 	.short	(.L_11 - .L_10)
.L_10:
        /*000c*/ 	.word	0x00000000
        /*0010*/ 	.short	0x0004
        /*0012*/ 	.short	0x0018
        /*0014*/ 	.byte	0x00, 0xf0, 0x11, 0x00


	//----- nvinfo : EIATTR_KPARAM_INFO
	.align		4
.L_11:
        /*0018*/ 	.byte	0x04, 0x17
        /*001a*/ 	.short	(.L_13 - .L_12)
.L_12:
        /*001c*/ 	.word	0x00000000
        /*0020*/ 	.short	0x0003
        /*0022*/ 	.short	0x0014
        /*0024*/ 	.byte	0x00, 0xf0, 0x11, 0x00


	//----- nvinfo : EIATTR_KPARAM_INFO
	.align		4
.L_13:
        /*0028*/ 	.byte	0x04, 0x17
        /*002a*/ 	.short	(.L_15 - .L_14)
.L_14:
        /*002c*/ 	.word	0x00000000
        /*0030*/ 	.short	0x0002
        /*0032*/ 	.short	0x0010
        /*0034*/ 	.byte	0x00, 0xf0, 0x11, 0x00


	//----- nvinfo : EIATTR_KPARAM_INFO
	.align		4
.L_15:
        /*0038*/ 	.byte	0x04, 0x17
        /*003a*/ 	.short	(.L_17 - .L_16)
.L_16:
        /*003c*/ 	.word	0x00000000
        /*0040*/ 	.short	0x0001
        /*0042*/ 	.short	0x0008
        /*0044*/ 	.byte	0x00, 0xf5, 0x21, 0x00


	//----- nvinfo : EIATTR_KPARAM_INFO
	.align		4
.L_17:
        /*0048*/ 	.byte	0x04, 0x17
        /*004a*/ 	.short	(.L_19 - .L_18)
.L_18:
        /*004c*/ 	.word	0x00000000
        /*0050*/ 	.short	0x0000
        /*0052*/ 	.short	0x0000
        /*0054*/ 	.byte	0x00, 0xf5, 0x21, 0x00


	//----- nvinfo : EIATTR_SPARSE_MMA_MASK
	.align		4
.L_19:
        /*0058*/ 	.byte	0x03, 0x50
        /*005a*/ 	.short	0x0000


	//----- nvinfo : EIATTR_MAXREG_COUNT
	.align		4
        /*005c*/ 	.byte	0x03, 0x1b
        /*005e*/ 	.short	0x00ff


	//----- nvinfo : EIATTR_NUM_BARRIERS
	.align		4
        /*0060*/ 	.byte	0x02, 0x4c
        /*0062*/ 	.byte	0x01
	.zero		1


	//----- nvinfo : EIATTR_MERCURY_ISA_VERSION
	.align		4
        /*0064*/ 	.byte	0x03, 0x5f
        /*0066*/ 	.short	0x0101


	//----- nvinfo : EIATTR_VRC_CTA_INIT_COUNT
	.align		4
        /*0068*/ 	.byte	0x02, 0x4a
	.zero		1
	.zero		1


	//----- nvinfo : EIATTR_EXIT_INSTR_OFFSETS
	.align		4
        /*006c*/ 	.byte	0x04, 0x1c
        /*006e*/ 	.short	(.L_21 - .L_20)


	//   ....[0]....
.L_20:
        /*0070*/ 	.word	0x00000120


	//   ....[1]....
        /*0074*/ 	.word	0x00000480


	//   ....[2]....
        /*0078*/ 	.word	0x00000fd0


	//----- nvinfo : EIATTR_CRS_STACK_SIZE
	.align		4
.L_21:
        /*007c*/ 	.byte	0x04, 0x1e
        /*007e*/ 	.short	(.L_23 - .L_22)
.L_22:
        /*0080*/ 	.word	0x00000000


	//----- nvinfo : EIATTR_CBANK_PARAM_SIZE
	.align		4
.L_23:
        /*0084*/ 	.byte	0x03, 0x19
        /*0086*/ 	.short	0x001c


	//----- nvinfo : EIATTR_PARAM_CBANK
	.align		4
        /*0088*/ 	.byte	0x04, 0x0a
        /*008a*/ 	.short	(.L_25 - .L_24)
	.align		4
.L_24:
        /*008c*/ 	.word	index@(.nv.constant0._Z5sobelPhS_jjj)
        /*0090*/ 	.short	0x0380
        /*0092*/ 	.short	0x001c


	//----- nvinfo : EIATTR_SW_WAR
	.align		4
.L_25:
        /*0094*/ 	.byte	0x04, 0x36
        /*0096*/ 	.short	(.L_27 - .L_26)
.L_26:
        /*0098*/ 	.word	0x00000008
.L_27:


//--------------------- .nv.callgraph             --------------------------
	.section	.nv.callgraph,"",@"SHT_CUDA_CALLGRAPH"
	.align	4
	.sectionentsize	8
	.align		4
        /*0000*/ 	.word	0x00000000
	.align		4
        /*0004*/ 	.word	0xffffffff
	.align		4
        /*0008*/ 	.word	0x00000000
	.align		4
        /*000c*/ 	.word	0xfffffffe
	.align		4
        /*0010*/ 	.word	0x00000000
	.align		4
        /*0014*/ 	.word	0xfffffffd
	.align		4
        /*0018*/ 	.word	0x00000000
	.align		4
        /*001c*/ 	.word	0xfffffffc


//--------------------- .text._Z5sobelPhS_jjj     --------------------------
	.section	.text._Z5sobelPhS_jjj,"ax",@progbits
	.align	128
        .global         _Z5sobelPhS_jjj
        .type           _Z5sobelPhS_jjj,@function
        .size           _Z5sobelPhS_jjj,(.L_x_5 - _Z5sobelPhS_jjj)
        .other          _Z5sobelPhS_jjj,@"STO_CUDA_ENTRY STV_DEFAULT"
_Z5sobelPhS_jjj:
.text._Z5sobelPhS_jjj:
[----:B------:R-:W-:Y:S01]  /*0000*/  LDC R1, c[0x0][0x37c] ;  /* 0x0000df00ff017b82 */ /* 0x000fe20000000800 */
[----:B------:R-:W0:Y:S07]  /*0010*/  S2R R8, SR_TID.Z ;  /* 0x0000000000087919 */ /* 0x000e2e0000002300 */
[----:B------:R-:W1:Y:S01]  /*0020*/  LDC R11, c[0x0][0x360] ;  /* 0x0000d800ff0b7b82 */ /* 0x000e620000000800 */
[----:B------:R-:W2:Y:S01]  /*0030*/  S2R R5, SR_TID.Y ;  /* 0x0000000000057919 */ /* 0x000ea20000002200 */
[----:B------:R-:W1:Y:S06]  /*0040*/  S2R R0, SR_TID.X ;  /* 0x0000000000007919 */ /* 0x000e6c0000002100 */
[----:B------:R-:W2:Y:S08]  /*0050*/  LDC R2, c[0x0][0x364] ;  /* 0x0000d900ff027b82 */ /* 0x000eb00000000800 */
[----:B------:R-:W0:Y:S08]  /*0060*/  S2UR UR6, SR_CTAID.Z ;  /* 0x00000000000679c3 */ /* 0x000e300000002700 */
[----:B------:R-:W0:Y:S08]  /*0070*/  LDC R3, c[0x0][0x368] ;  /* 0x0000da00ff037b82 */ /* 0x000e300000000800 */
[----:B------:R-:W3:Y:S08]  /*0080*/  LDC.64 R6, c[0x0][0x390] ;  /* 0x0000e400ff067b82 */ /* 0x000ef00000000a00 */
[----:B------:R-:W2:Y:S08]  /*0090*/  S2UR UR5, SR_CTAID.Y ;  /* 0x00000000000579c3 */ /* 0x000eb00000002600 */
[----:B------:R-:W1:Y:S01]  /*00a0*/  S2UR UR4, SR_CTAID.X ;  /* 0x00000000000479c3 */ /* 0x000e620000002500 */
[----:B0-----:R-:W-:Y:S01]  /*00b0*/  IMAD R3, R3, UR6, R8 ;  /* 0x0000000603037c24 */ /* 0x001fe2000f8e0208 */
[----:B---3--:R-:W-:-:S02]  /*00c0*/  IADD3 R10, PT, PT, R6, 0x3, RZ ;  /* 0x00000003060a7810 */ /* 0x008fc40007ffe0ff */
[----:B------:R-:W-:Y:S02]  /*00d0*/  IADD3 R9, PT, PT, R7, 0x3, RZ ;  /* 0x0000000307097810 */ /* 0x000fe40007ffe0ff */
[----:B------:R-:W-:Y:S01]  /*00e0*/  ISETP.GT.U32.AND P0, PT, R3, R10, PT ;  /* 0x0000000a0300720c */ /* 0x000fe20003f04070 */
[----:B--2---:R-:W-:-:S05]  /*00f0*/  IMAD R2, R2, UR5, R5 ;  /* 0x0000000502027c24 */ /* 0x004fca000f8e0205 */
[----:B------:R-:W-:Y:S01]  /*0100*/  ISETP.GT.U32.OR P0, PT, R2, R9, P0 ;  /* 0x000000090200720c */ /* 0x000fe20000704470 */
[----:B-1----:R-:W-:-:S12]  /*0110*/  IMAD R4, R11, UR4, R0 ;  /* 0x000000040b047c24 */ /* 0x002fd8000f8e0200 */
[----:B------:R-:W-:Y:S05]  /*0120*/  @P0 EXIT ;  /* 0x000000000000094d */ /* 0x000fea0003800000 */
[----:B------:R-:W-:Y:S01]  /*0130*/  VIADD R11, R3, 0x8 ;  /* 0x00000008030b7836 */ /* 0x000fe20000000000 */
[----:B------:R-:W-:Y:S01]  /*0140*/  IADD3 R12, PT, PT, R2, 0x10, RZ ;  /* 0x00000010020c7810 */ /* 0x000fe20007ffe0ff */
[----:B------:R-:W0:Y:S01]  /*0150*/  LDCU UR8, c[0x0][0x398] ;  /* 0x00007300ff0877ac */ /* 0x000e220008000800 */
[----:B------:R-:W-:Y:S02]  /*0160*/  LOP3.LUT P2, RZ, R5, 0x3fc, R8, 0xc8, !PT ;  /* 0x000003fc05ff7812 */ /* 0x000fe4000784c808 */
[----:B------:R-:W-:Y:S01]  /*0170*/  ISETP.GT.U32.AND P0, PT, R11, R10, PT ;  /* 0x0000000a0b00720c */ /* 0x000fe20003f04070 */
[----:B------:R-:W1:Y:S01]  /*0180*/  LDCU.64 UR4, c[0x0][0x380] ;  /* 0x00007000ff0477ac */ /* 0x000e620008000a00 */
[CC--:B------:R-:W-:Y:S02]  /*0190*/  ISETP.GT.U32.AND P1, PT, R12.reuse, R9.reuse, PT ;  /* 0x000000090c00720c */ /* 0x0c0fe40003f24070 */
[----:B------:R-:W-:Y:S01]  /*01a0*/  ISETP.GT.U32.OR P3, PT, R12, R9, P0 ;  /* 0x000000090c00720c */ /* 0x000fe20000764470 */
[----:B------:R-:W2:Y:S01]  /*01b0*/  LDCU.64 UR6, c[0x0][0x358] ;  /* 0x00006b00ff0677ac */ /* 0x000ea20008000a00 */
[----:B------:R-:W-:-:S02]  /*01c0*/  IADD3 R10, PT, PT, R7, 0x4, RZ ;  /* 0x00000004070a7810 */ /* 0x000fc40007ffe0ff */
[----:B------:R-:W-:Y:S02]  /*01d0*/  ISETP.GT.U32.OR P1, PT, R5, 0x3, P1 ;  /* 0x000000030500780c */ /* 0x000fe40000f24470 */
[----:B------:R-:W-:Y:S01]  /*01e0*/  PLOP3.LUT P2, PT, P3, P2, PT, 0xf8, 0x8f ;  /* 0x00000000008f781c */ /* 0x000fe20001f45f70 */
[----:B------:R-:W-:Y:S01]  /*01f0*/  IMAD R9, R3, R10, RZ ;  /* 0x0000000a03097224 */ /* 0x000fe200078e02ff */
[----:B------:R-:W-:-:S03]  /*0200*/  ISETP.GT.U32.OR P0, PT, R8, 0x3, P0 ;  /* 0x000000030800780c */ /* 0x000fc60000704470 */
[----:B------:R-:W-:-:S06]  /*0210*/  IMAD.IADD R11, R2, 0x1, R9 ;  /* 0x00000001020b7824 */ /* 0x000fcc00078e0209 */
[C---:B------:R-:W-:Y:S02]  /*0220*/  @!P1 IADD3 R13, PT, PT, R11.reuse, 0x10, RZ ;  /* 0x000000100b0d9810 */ /* 0x040fe40007ffe0ff */
[----:B------:R-:W-:Y:S01]  /*0230*/  @!P2 LEA R15, R10, R9, 0x3 ;  /* 0x000000090a0fa211 */ /* 0x000fe200078e18ff */
[--C-:B0-----:R-:W-:Y:S02]  /*0240*/  IMAD R9, R11, UR8, R4.reuse ;  /* 0x000000080b097c24 */ /* 0x101fe4000f8e0204 */
[--C-:B------:R-:W-:Y:S01]  /*0250*/  @!P1 IMAD R13, R13, UR8, R4.reuse ;  /* 0x000000080d0d9c24 */ /* 0x100fe2000f8e0204 */
[----:B------:R-:W-:Y:S01]  /*0260*/  @!P2 IADD3 R15, PT, PT, R12, R15, RZ ;  /* 0x0000000f0c0fa210 */ /* 0x000fe20007ffe0ff */
[----:B------:R-:W-:Y:S01]  /*0270*/  @!P0 IMAD R11, R10, 0x8, R11 ;  /* 0x000000080a0b8824 */ /* 0x000fe200078e020b */
[----:B-1----:R-:W-:Y:S02]  /*0280*/  IADD3 R10, P4, PT, R9, UR4, RZ ;  /* 0x00000004090a7c10 */ /* 0x002fe4000ff9e0ff */
[----:B------:R-:W-:Y:S01]  /*0290*/  @!P1 IADD3 R12, P3, PT, R13, UR4, RZ ;  /* 0x000000040d0c9c10 */ /* 0x000fe2000ff7e0ff */
[--C-:B------:R-:W-:Y:S01]  /*02a0*/  @!P0 IMAD R14, R11, UR8, R4.reuse ;  /* 0x000000080b0e8c24 */ /* 0x100fe2000f8e0204 */
[----:B------:R-:W-:Y:S01]  /*02b0*/  IADD3.X R11, PT, PT, RZ, UR5, RZ, P4, !PT ;  /* 0x00000005ff0b7c10 */ /* 0x000fe2000a7fe4ff */
[----:B------:R-:W-:-:S02]  /*02c0*/  @!P2 IMAD R15, R15, UR8, R4 ;  /* 0x000000080f0fac24 */ /* 0x000fc4000f8e0204 */
[----:B------:R-:W-:Y:S01]  /*02d0*/  @!P1 IMAD.X R13, RZ, RZ, UR5, P3 ;  /* 0x00000005ff0d9e24 */ /* 0x000fe200098e06ff */
[----:B------:R-:W-:Y:S01]  /*02e0*/  @!P0 IADD3 R14, P4, PT, R14, UR4, RZ ;  /* 0x000000040e0e8c10 */ /* 0x000fe2000ff9e0ff */
[----:B--2---:R0:W2:Y:S01]  /*02f0*/  LDG.E.U8 R10, desc[UR6][R10.64] ;  /* 0x000000060a0a7981 */ /* 0x0040a2000c1e1100 */
[----:B------:R-:W-:Y:S02]  /*0300*/  @!P2 IADD3 R16, P3, PT, R15, UR4, RZ ;  /* 0x000000040f10ac10 */ /* 0x000fe4000ff7e0ff */
[----:B------:R-:W-:Y:S01]  /*0310*/  @!P0 IADD3.X R15, PT, PT, RZ, UR5, RZ, P4, !PT ;  /* 0x00000005ff0f8c10 */ /* 0x000fe2000a7fe4ff */
[----:B------:R1:W3:Y:S01]  /*0320*/  @!P1 LDG.E.U8 R12, desc[UR6][R12.64] ;  /* 0x000000060c0c9981 */ /* 0x0002e2000c1e1100 */
[----:B------:R-:W-:-:S03]  /*0330*/  @!P2 IADD3.X R17, PT, PT, RZ, UR5, RZ, P3, !PT ;  /* 0x00000005ff11ac10 */ /* 0x000fc60009ffe4ff */
[----:B------:R-:W4:Y:S04]  /*0340*/  @!P0 LDG.E.U8 R14, desc[UR6][R14.64] ;  /* 0x000000060e0e8981 */ /* 0x000f28000c1e1100 */
[----:B------:R-:W5:Y:S01]  /*0350*/  @!P2 LDG.E.U8 R16, desc[UR6][R16.64] ;  /* 0x000000061010a981 */ /* 0x000f62000c1e1100 */
[----:B------:R-:W1:Y:S01]  /*0360*/  S2UR UR5, SR_CgaCtaId ;  /* 0x00000000000579c3 */ /* 0x000e620000008800 */
[----:B------:R-:W-:Y:S01]  /*0370*/  IMAD R9, R8, 0x14, R5 ;  /* 0x0000001408097824 */ /* 0x000fe200078e0205 */
[----:B------:R-:W-:Y:S01]  /*0380*/  ISETP.GE.U32.AND P3, PT, R3, R6, PT ;  /* 0x000000060300720c */ /* 0x000fe20003f66070 */
[----:B------:R-:W-:Y:S02]  /*0390*/  UMOV UR4, 0x400 ;  /* 0x0000040000047882 */ /* 0x000fe40000000000 */
[----:B------:R-:W-:Y:S01]  /*03a0*/  @!P1 VIADD R19, R9, 0x10 ;  /* 0x0000001009139836 */ /* 0x000fe20000000000 */
[----:B------:R-:W-:-:S02]  /*03b0*/  ISETP.GE.U32.OR P3, PT, R2, R7, P3 ;  /* 0x000000070200720c */ /* 0x000fc40001f66470 */
[C---:B0-----:R-:W-:Y:S02]  /*03c0*/  @!P0 IADD3 R11, PT, PT, R9.reuse, 0xa0, RZ ;  /* 0x000000a0090b8810 */ /* 0x041fe40007ffe0ff */
[C---:B------:R-:W-:Y:S01]  /*03d0*/  @!P2 IADD3 R7, PT, PT, R9.reuse, 0xb0, RZ ;  /* 0x000000b00907a810 */ /* 0x040fe20007ffe0ff */
[--C-:B------:R-:W-:Y:S02]  /*03e0*/  IMAD R5, R9, UR8, R0.reuse ;  /* 0x0000000809057c24 */ /* 0x100fe4000f8e0200 */
[--C-:B------:R-:W-:Y:S02]  /*03f0*/  @!P1 IMAD R19, R19, UR8, R0.reuse ;  /* 0x0000000813139c24 */ /* 0x100fe4000f8e0200 */
[--C-:B------:R-:W-:Y:S02]  /*0400*/  @!P0 IMAD R11, R11, UR8, R0.reuse ;  /* 0x000000080b0b8c24 */ /* 0x100fe4000f8e0200 */
[----:B-1----:R-:W-:Y:S01]  /*0410*/  @!P2 IMAD R13, R7, UR8, R0 ;  /* 0x00000008070dac24 */ /* 0x002fe2000f8e0200 */
[----:B------:R-:W-:-:S06]  /*0420*/  ULEA UR4, UR5, UR4, 0x18 ;  /* 0x0000000405047291 */ /* 0x000fcc000f8ec0ff */
[----:B------:R-:W-:-:S03]  /*0430*/  VIADD R7, R5, UR4 ;  /* 0x0000000405077c36 */ /* 0x000fc60008000000 */
[----:B--2---:R0:W-:Y:S04]  /*0440*/  STS.U8 [R5+UR4], R10 ;  /* 0x0000000a05007988 */ /* 0x0041e80008000004 */
[----:B---3--:R0:W-:Y:S04]  /*0450*/  @!P1 STS.U8 [R19+UR4], R12 ;  /* 0x0000000c13009988 */ /* 0x0081e80008000004 */
[----:B----4-:R0:W-:Y:S04]  /*0460*/  @!P0 STS.U8 [R11+UR4], R14 ;  /* 0x0000000e0b008988 */ /* 0x0101e80008000004 */
[----:B-----5:R0:W-:Y:S01]  /*0470*/  @!P2 STS.U8 [R13+UR4], R16 ;  /* 0x000000100d00a988 */ /* 0x0201e20008000004 */
[----:B------:R-:W-:Y:S05]  /*0480*/  @P3 EXIT ;  /* 0x000000000000394d */ /* 0x000fea0003800000 */
[----:B------:R-:W-:Y:S01]  /*0490*/  BAR.SYNC.DEFER_BLOCKING 0x0 ;  /* 0x0000000000007b1d */ /* 0x000fe20000010000 */
[----:B0-----:R-:W-:Y:S01]  /*04a0*/  MOV R12, UR8 ;  /* 0x00000008000c7c02 */ /* 0x001fe20008000f00 */
[----:B------:R-:W-:Y:S02]  /*04b0*/  VIADD R13, R9, 0x14 ;  /* 0x00000014090d7836 */ /* 0x000fe40000000000 */
[----:B------:R-:W-:Y:S02]  /*04c0*/  VIADD R15, R7, UR8 ;  /* 0x00000008070f7c36 */ /* 0x000fe40008000000 */
[----:B------:R-:W-:Y:S01]  /*04d0*/  IMAD R11, R9, UR8, R12 ;  /* 0x00000008090b7c24 */ /* 0x000fe2000f8e020c */
[----:B------:R-:W-:Y:S01]  /*04e0*/  BSSY.RECONVERGENT B0, `(.L_x_0) ;  /* 0x00000a3000007945 */ /* 0x000fe20003800200 */
[C---:B------:R-:W-:Y:S02]  /*04f0*/  IMAD R10, R13.reuse, UR8, R0 ;  /* 0x000000080d0a7c24 */ /* 0x040fe4000f8e0200 */
[----:B------:R-:W-:Y:S01]  /*0500*/  IMAD R13, R13, UR8, R12 ;  /* 0x000000080d0d7c24 */ /* 0x000fe2000f8e020c */
[----:B------:R-:W-:-:S02]  /*0510*/  LEA R11, R12, R11, 0x1 ;  /* 0x0000000b0c0b7211 */ /* 0x000fc400078e08ff */
[----:B------:R-:W-:Y:S02]  /*0520*/  IADD3 R19, PT, PT, R10, UR4, RZ ;  /* 0x000000040a137c10 */ /* 0x000fe4000fffe0ff */
[----:B------:R-:W-:Y:S02]  /*0530*/  IADD3 R11, PT, PT, R11, UR4, R0 ;  /* 0x000000040b0b7c10 */ /* 0x000fe4000fffe000 */
[----:B------:R-:W-:-:S04]  /*0540*/  LEA R13, R12, R13, 0x1 ;  /* 0x0000000d0c0d7211 */ /* 0x000fc800078e08ff */
[----:B------:R-:W-:Y:S01]  /*0550*/  IADD3 R20, PT, PT, R13, UR4, R0 ;  /* 0x000000040d147c10 */ /* 0x000fe2000fffe000 */
[----:B------:R-:W-:Y:S04]  /*0560*/  LDS.U8 R6, [R5+UR4] ;  /* 0x0000000405067984 */ /* 0x000fe80008000000 */
[----:B------:R0:W1:Y:S04]  /*0570*/  LDS.U8 R17, [R7+UR8] ;  /* 0x0000000807117984 */ /* 0x0000680008000000 */
[----:B------:R-:W2:Y:S04]  /*0580*/  LDS.U8 R18, [R11] ;  /* 0x000000000b127984 */ /* 0x000ea80000000000 */
[----:B------:R-:W3:Y:S01]  /*0590*/  LDS.U8 R8, [R11+UR8] ;  /* 0x000000080b087984 */ /* 0x000ee20008000000 */
[----:B0-----:R-:W-:-:S03]  /*05a0*/  IADD3 R7, PT, PT, R9, 0x28, RZ ;  /* 0x0000002809077810 */ /* 0x001fc60007ffe0ff */
[----:B------:R-:W0:Y:S02]  /*05b0*/  LDS.U8 R14, [R10+UR4] ;  /* 0x000000040a0e7984 */ /* 0x000e240008000000 */
[----:B------:R-:W-:Y:S02]  /*05c0*/  IMAD R21, R7, UR8, R0 ;  /* 0x0000000807157c24 */ /* 0x000fe4000f8e0200 */
[----:B------:R4:W5:Y:S04]  /*05d0*/  LDS.U8 R13, [R19+UR8] ;  /* 0x00000008130d7984 */ /* 0x0009680008000000 */
[----:B------:R-:W5:Y:S04]  /*05e0*/  LDS.U8 R15, [R15+UR8] ;  /* 0x000000080f0f7984 */ /* 0x000f680008000000 */
[----:B------:R-:W5:Y:S04]  /*05f0*/  LDS.U8 R11, [R20] ;  /* 0x00000000140b7984 */ /* 0x000f680000000000 */
[----:B------:R3:W5:Y:S04]  /*0600*/  LDS.U8 R5, [R20+UR8] ;  /* 0x0000000814057984 */ /* 0x0007680008000000 */
[----:B------:R0:W5:Y:S01]  /*0610*/  LDS.U8 R10, [R21+UR4] ;  /* 0x00000004150a7984 */ /* 0x0001620008000000 */
[----:B-1----:R-:W-:-:S02]  /*0620*/  LEA R16, R17, R6, 0x1 ;  /* 0x0000000611107211 */ /* 0x002fc400078e08ff */
[----:B--2---:R-:W-:Y:S01]  /*0630*/  IADD3 R23, PT, PT, R17, R18, RZ ;  /* 0x0000001211177210 */ /* 0x004fe20007ffe0ff */
[----:B------:R-:W-:Y:S01]  /*0640*/  IMAD R17, R7, UR8, R12 ;  /* 0x0000000807117c24 */ /* 0x000fe2000f8e020c */
[----:B------:R-:W-:Y:S01]  /*0650*/  IADD3 R7, PT, PT, R19, UR8, RZ ;  /* 0x0000000813077c10 */ /* 0x000fe2000fffe0ff */
[----:B----4-:R-:W-:Y:S01]  /*0660*/  VIADD R19, R21, UR4 ;  /* 0x0000000415137c36 */ /* 0x010fe20008000000 */
[----:B------:R-:W-:Y:S01]  /*0670*/  LEA R23, R23, R6, 0x2 ;  /* 0x0000000617177211 */ /* 0x000fe200078e10ff */
[----:B------:R-:W-:Y:S01]  /*0680*/  IMAD R16, R18, 0x2, -R16 ;  /* 0x0000000212107824 */ /* 0x000fe200078e0a10 */
[----:B------:R-:W-:Y:S01]  /*0690*/  LEA R17, R12, R17, 0x1 ;  /* 0x000000110c117211 */ /* 0x000fe200078e08ff */
[----:B---3--:R1:W2:Y:S01]  /*06a0*/  I2F.U16 R18, R8 ;  /* 0x0000000800127306 */ /* 0x0082a20000101000 */
[----:B------:R-:W3:Y:S01]  /*06b0*/  LDS.U8 R7, [R7+UR8] ;  /* 0x0000000807077984 */ /* 0x000ee20008000000 */
[----:B------:R-:W-:Y:S01]  /*06c0*/  IMAD.IADD R29, R8, 0x1, R23 ;  /* 0x00000001081d7824 */ /* 0x000fe200078e0217 */
[----:B------:R-:W-:Y:S01]  /*06d0*/  IADD3 R20, PT, PT, R17, UR4, R0 ;  /* 0x0000000411147c10 */ /* 0x000fe2000fffe000 */
[----:B0-----:R-:W-:Y:S01]  /*06e0*/  IMAD.U32 R23, R14, -0x4, RZ ;  /* 0xfffffffc0e177824 */ /* 0x001fe200078e00ff */
[----:B------:R0:W4:Y:S01]  /*06f0*/  LDS.U8 R6, [R19+UR8] ;  /* 0x0000000813067984 */ /* 0x0001220008000000 */
[----:B------:R-:W-:-:S02]  /*0700*/  IADD3 R21, PT, PT, R9, 0x3c, RZ ;  /* 0x0000003c09157810 */ /* 0x000fc40007ffe0ff */
[----:B------:R-:W-:Y:S01]  /*0710*/  IADD3 R17, PT, PT, R9, 0x50, RZ ;  /* 0x0000005009117810 */ /* 0x000fe20007ffe0ff */
[----:B-1----:R-:W1:Y:S01]  /*0720*/  LDS.U8 R8, [R20] ;  /* 0x0000000014087984 */ /* 0x002e620000000000 */
[----:B------:R-:W-:Y:S01]  /*0730*/  I2FP.F32.S32 R9, R16 ;  /* 0x0000001000097245 */ /* 0x000fe20000201400 */
[--C-:B------:R-:W-:Y:S01]  /*0740*/  IMAD R25, R21, UR8, R12.reuse ;  /* 0x0000000815197c24 */ /* 0x100fe2000f8e020c */
[----:B------:R-:W-:Y:S01]  /*0750*/  LEA R14, R14, R29, 0x1 ;  /* 0x0000001d0e0e7211 */ /* 0x000fe200078e08ff */
[----:B------:R-:W-:Y:S01]  /*0760*/  IMAD R27, R17, UR8, R12 ;  /* 0x00000008111b7c24 */ /* 0x000fe2000f8e020c */
[----:B------:R-:W-:Y:S01]  /*0770*/  I2FP.F32.S32 R23, R23 ;  /* 0x0000001700177245 */ /* 0x000fe20000201400 */
[----:B------:R-:W-:Y:S01]  /*0780*/  IMAD R22, R21, UR8, R0 ;  /* 0x0000000815167c24 */ /* 0x000fe2000f8e0200 */
[----:B-----5:R-:W-:Y:S01]  /*0790*/  LEA R16, -R13, RZ, 0x3 ;  /* 0x000000ff0d107211 */ /* 0x020fe200078e19ff */
[----:B--2---:R-:W-:Y:S01]  /*07a0*/  FADD R18, R9, R18 ;  /* 0x0000001209127221 */ /* 0x004fe20000000000 */
[----:B------:R-:W-:Y:S01]  /*07b0*/  IMAD R13, R15, -0x6, -R14 ;  /* 0xfffffffa0f0d7824 */ /* 0x000fe200078e0a0e */
[C---:B0-----:R-:W-:Y:S01]  /*07c0*/  LEA R19, R12.reuse, R25, 0x1 ;  /* 0x000000190c137211 */ /* 0x041fe200078e08ff */
[----:B------:R-:W-:Y:S01]  /*07d0*/  IMAD R9, R12, 0x2, R27 ;  /* 0x000000020c097824 */ /* 0x000fe200078e021b */
[----:B------:R-:W-:Y:S01]  /*07e0*/  I2FP.F32.S32 R15, R16 ;  /* 0x00000010000f7245 */ /* 0x000fe20000201400 */
[----:B------:R-:W-:Y:S01]  /*07f0*/  VIADD R24, R22, UR4 ;  /* 0x0000000416187c36 */ /* 0x000fe20008000000 */
[----:B------:R0:W-:Y:S01]  /*0800*/  LDS.U8 R12, [R20+UR8] ;  /* 0x00000008140c7984 */ /* 0x0001e20008000000 */
[----:B------:R-:W-:Y:S01]  /*0810*/  SHF.L.U32 R14, R11, 0x3, RZ ;  /* 0x000000030b0e7819 */ /* 0x000fe200000006ff */
[----:B------:R-:W-:Y:S01]  /*0820*/  FADD R18, R18, R23 ;  /* 0x0000001712127221 */ /* 0x000fe20000000000 */
[----:B------:R-:W-:Y:S01]  /*0830*/  I2FP.F32.S32 R26, R13 ;  /* 0x0000000d001a7245 */ /* 0x000fe20000201400 */
[----:B------:R2:W5:Y:S01]  /*0840*/  LDS.U8 R11, [R22+UR4] ;  /* 0x00000004160b7984 */ /* 0x0005620008000000 */
[----:B------:R-:W-:Y:S01]  /*0850*/  SHF.L.U32 R16, R5, 0x2, RZ ;  /* 0x0000000205107819 */ /* 0x000fe200000006ff */
[----:B------:R-:W-:Y:S01]  /*0860*/  FADD R18, R18, R15 ;  /* 0x0000000f12127221 */ /* 0x000fe20000000000 */
[----:B------:R-:W-:Y:S01]  /*0870*/  I2FP.F32.U32 R21, R14 ;  /* 0x0000000e00157245 */ /* 0x000fe20000201000 */
[----:B------:R4:W5:Y:S01]  /*0880*/  LDS.U8 R13, [R24+UR8] ;  /* 0x00000008180d7984 */ /* 0x0009620008000000 */
[----:B------:R-:W-:Y:S01]  /*0890*/  IMAD R10, R10, -0x6, RZ ;  /* 0xfffffffa0a0a7824 */ /* 0x000fe200078e02ff */
[----:B------:R-:W-:Y:S01]  /*08a0*/  I2FP.F32.U32 R23, R16 ;  /* 0x0000001000177245 */ /* 0x000fe20000201000 */
[----:B------:R-:W-:-:S02]  /*08b0*/  IMAD R17, R17, UR8, R0 ;  /* 0x0000000811117c24 */ /* 0x000fc4000f8e0200 */
[----:B------:R-:W-:Y:S01]  /*08c0*/  FADD R18, R18, R21 ;  /* 0x0000001512127221 */ /* 0x000fe20000000000 */
[----:B0-----:R-:W-:Y:S01]  /*08d0*/  IADD3 R20, PT, PT, R24, UR8, RZ ;  /* 0x0000000818147c10 */ /* 0x001fe2000fffe0ff */
[----:B------:R-:W-:Y:S01]  /*08e0*/  IMAD.MOV R14, RZ, RZ, -R14 ;  /* 0x000000ffff0e7224 */ /* 0x000fe200078e0a0e */
[----:B--2---:R-:W-:Y:S01]  /*08f0*/  IADD3 R22, PT, PT, R19, UR4, R0 ;  /* 0x0000000413167c10 */ /* 0x004fe2000fffe000 */
[----:B------:R-:W-:Y:S01]  /*0900*/  FADD R18, R18, R23 ;  /* 0x0000001712127221 */ /* 0x000fe20000000000 */
[----:B------:R-:W-:Y:S01]  /*0910*/  I2FP.F32.S32 R21, R10 ;  /* 0x0000000a00157245 */ /* 0x000fe20000201400 */
[----:B---3--:R-:W-:Y:S01]  /*0920*/  IMAD R19, R7, -0xc, RZ ;  /* 0xfffffff407137824 */ /* 0x008fe200078e02ff */
[----:B------:R-:W0:Y:S01]  /*0930*/  LDS.U8 R10, [R20+UR8] ;  /* 0x00000008140a7984 */ /* 0x000e220008000000 */
[----:B------:R-:W-:Y:S01]  /*0940*/  FADD R15, R15, R26 ;  /* 0x0000001a0f0f7221 */ /* 0x000fe20000000000 */
[----:B------:R-:W-:Y:S01]  /*0950*/  IADD3 R9, PT, PT, R9, UR4, R0 ;  /* 0x0000000409097c10 */ /* 0x000fe2000fffe000 */
[----:B----4-:R-:W-:Y:S01]  /*0960*/  IMAD R16, R6, -0xc, RZ ;  /* 0xfffffff406107824 */ /* 0x010fe200078e02ff */
[----:B------:R-:W-:Y:S01]  /*0970*/  I2FP.F32.S32 R24, R19 ;  /* 0x0000001300187245 */ /* 0x000fe20000201400 */
[----:B------:R-:W-:Y:S01]  /*0980*/  FADD R18, R18, R21 ;  /* 0x0000001512127221 */ /* 0x000fe20000000000 */
[----:B------:R-:W2:Y:S01]  /*0990*/  LDS.U8 R7, [R22] ;  /* 0x0000000016077984 */ /* 0x000ea20000000000 */
[----:B-1----:R-:W-:Y:S01]  /*09a0*/  IMAD R8, R8, 0xc, RZ ;  /* 0x0000000c08087824 */ /* 0x002fe200078e02ff */
[----:B------:R-:W-:Y:S01]  /*09b0*/  I2FP.F32.S32 R19, R16 ;  /* 0x0000001000137245 */ /* 0x000fe20000201400 */
[----:B------:R-:W-:Y:S01]  /*09c0*/  FADD R24, R15, R24 ;  /* 0x000000180f187221 */ /* 0x000fe20000000000 */
[----:B------:R5:W1:Y:S02]  /*09d0*/  LDS.U8 R6, [R17+UR4] ;  /* 0x0000000411067984 */ /* 0x000a640008000000 */
[----:B------:R-:W-:Y:S01]  /*09e0*/  I2FP.F32.U32 R15, R8 ;  /* 0x00000008000f7245 */ /* 0x000fe20000201000 */
[----:B------:R-:W-:Y:S01]  /*09f0*/  FADD R18, R18, R19 ;  /* 0x0000001312127221 */ /* 0x000fe20000000000 */
[----:B------:R-:W3:Y:S01]  /*0a00*/  LDS.U8 R16, [R22+UR8] ;  /* 0x0000000816107984 */ /* 0x000ee20008000000 */
[----:B------:R-:W-:-:S02]  /*0a10*/  I2FP.F32.S32 R19, R14 ;  /* 0x0000000e00137245 */ /* 0x000fc40000201400 */
[----:B------:R-:W-:Y:S01]  /*0a20*/  IADD3 R14, PT, PT, R17, UR4, RZ ;  /* 0x00000004110e7c10 */ /* 0x000fe2000fffe0ff */
[----:B------:R-:W-:Y:S02]  /*0a30*/  FADD R18, RZ, R18 ;  /* 0x00000012ff127221 */ /* 0x000fe40000000000 */
[----:B------:R-:W-:Y:S01]  /*0a40*/  FADD R19, R24, R19 ;  /* 0x0000001318137221 */ /* 0x000fe20000000000 */
[----:B------:R-:W-:Y:S01]  /*0a50*/  IADD3 R8, PT, PT, R14, UR8, RZ ;  /* 0x000000080e087c10 */ /* 0x000fe2000fffe0ff */
[----:B------:R4:W3:Y:S01]  /*0a60*/  LDS.U8 R0, [R14+UR8] ;  /* 0x000000080e007984 */ /* 0x0008e20008000000 */
[----:B------:R-:W-:Y:S01]  /*0a70*/  FADD R15, R18, R15 ;  /* 0x0000000f120f7221 */ /* 0x000fe20000000000 */
[----:B------:R-:W-:Y:S01]  /*0a80*/  IMAD.U32 R18, R5, -0x2, RZ ;  /* 0xfffffffe05127824 */ /* 0x000fe200078e00ff */
[C---:B-----5:R-:W-:Y:S01]  /*0a90*/  SHF.L.U32 R17, R11.reuse, 0x1, RZ ;  /* 0x000000010b117819 */ /* 0x060fe200000006ff */
[----:B------:R-:W-:Y:S01]  /*0aa0*/  LDS.U8 R5, [R9] ;  /* 0x0000000009057984 */ /* 0x000fe20000000000 */
[----:B------:R-:W-:Y:S01]  /*0ab0*/  IMAD R12, R12, 0x6, RZ ;  /* 0x000000060c0c7824 */ /* 0x000fe200078e02ff */
[----:B------:R-:W-:Y:S01]  /*0ac0*/  LEA R11, -R11, RZ, 0x2 ;  /* 0x000000ff0b0b7211 */ /* 0x000fe200078e11ff */
[----:B------:R-:W-:Y:S01]  /*0ad0*/  IMAD.SHL.U32 R13, R13, 0x8, RZ ;  /* 0x000000080d0d7824 */ /* 0x000fe200078e00ff */
[----:B------:R-:W5:Y:S01]  /*0ae0*/  LDS.U8 R8, [R8+UR8] ;  /* 0x0000000808087984 */ /* 0x000f620008000000 */
[----:B------:R-:W-:-:S02]  /*0af0*/  I2FP.F32.S32 R18, R18 ;  /* 0x0000001200127245 */ /* 0x000fc40000201400 */
[----:B------:R-:W-:Y:S01]  /*0b00*/  I2FP.F32.U32 R12, R12 ;  /* 0x0000000c000c7245 */ /* 0x000fe20000201000 */
[----:B------:R-:W5:Y:S01]  /*0b10*/  LDS.U8 R9, [R9+UR8] ;  /* 0x0000000809097984 */ /* 0x000f620008000000 */
[----:B------:R-:W-:Y:S01]  /*0b20*/  I2FP.F32.U32 R17, R17 ;  /* 0x0000001100117245 */ /* 0x000fe20000201000 */
[----:B------:R-:W-:Y:S01]  /*0b30*/  FADD R18, R19, R18 ;  /* 0x0000001213127221 */ /* 0x000fe20000000000 */
[----:B------:R-:W-:Y:S01]  /*0b40*/  I2FP.F32.S32 R11, R11 ;  /* 0x0000000b000b7245 */ /* 0x000fe20000201400 */
[----:B------:R-:W-:Y:S01]  /*0b50*/  FADD R12, R15, R12 ;  /* 0x0000000c0f0c7221 */ /* 0x000fe20000000000 */
[----:B----4-:R-:W-:Y:S01]  /*0b60*/  IADD3 R14, PT, PT, -R13, RZ, RZ ;  /* 0x000000ff0d0e7210 */ /* 0x010fe20007ffe1ff */
[----:B------:R-:W-:Y:S01]  /*0b70*/  FADD R17, R18, R17 ;  /* 0x0000001112117221 */ /* 0x000fe20000000000 */
[----:B0-----:R-:W-:Y:S02]  /*0b80*/  IMAD R10, R10, 0xc, RZ ;  /* 0x0000000c0a0a7824 */ /* 0x001fe400078e02ff */
[----:B------:R-:W-:Y:S01]  /*0b90*/  FADD R11, R12, R11 ;  /* 0x0000000b0c0b7221 */ /* 0x000fe20000000000 */
[----:B------:R-:W-:-:S02]  /*0ba0*/  I2FP.F32.S32 R14, R14 ;  /* 0x0000000e000e7245 */ /* 0x000fc40000201400 */
[----:B------:R-:W-:Y:S02]  /*0bb0*/  I2FP.F32.U32 R18, R13 ;  /* 0x0000000d00127245 */ /* 0x000fe40000201000 */
[----:B--2---:R-:W-:Y:S01]  /*0bc0*/  SHF.L.U32 R7, R7, 0x3, RZ ;  /* 0x0000000307077819 */ /* 0x004fe200000006ff */
[----:B------:R-:W-:Y:S01]  /*0bd0*/  FADD R11, R11, R14 ;  /* 0x0000000e0b0b7221 */ /* 0x000fe20000000000 */
[----:B------:R-:W-:Y:S01]  /*0be0*/  I2FP.F32.U32 R14, R10 ;  /* 0x0000000a000e7245 */ /* 0x000fe20000201000 */
[----:B------:R-:W-:Y:S01]  /*0bf0*/  FADD R17, R17, R18 ;  /* 0x0000001211117221 */ /* 0x000fe20000000000 */
[----:B-1----:R0:W1:Y:S01]  /*0c00*/  I2F.U16 R13, R6 ;  /* 0x00000006000d7306 */ /* 0x0020620000101000 */
[----:B------:R-:W-:Y:S01]  /*0c10*/  I2FP.F32.U32 R10, R7 ;  /* 0x00000007000a7245 */ /* 0x000fe20000201000 */
[----:B------:R-:W-:Y:S01]  /*0c20*/  FADD R11, RZ, R11 ;  /* 0x0000000bff0b7221 */ /* 0x000fe20000000000 */
[C---:B---3--:R-:W-:Y:S01]  /*0c30*/  IMAD.SHL.U32 R12, R16.reuse, 0x4, RZ ;  /* 0x00000004100c7824 */ /* 0x048fe200078e00ff */
[----:B------:R-:W-:Y:S01]  /*0c40*/  SHF.L.U32 R16, R16, 0x1, RZ ;  /* 0x0000000110107819 */ /* 0x000fe200000006ff */
[----:B------:R-:W-:Y:S01]  /*0c50*/  FADD R17, R17, R14 ;  /* 0x0000000e11117221 */ /* 0x000fe20000000000 */
[----:B------:R-:W-:-:S02]  /*0c60*/  FADD R11, R11, R10 ;  /* 0x0000000a0b0b7221 */ /* 0x000fc40000000000 */
[----:B------:R-:W-:Y:S01]  /*0c70*/  I2FP.F32.U32 R16, R16 ;  /* 0x0000001000107245 */ /* 0x000fe20000201000 */
[----:B------:R-:W-:Y:S01]  /*0c80*/  FADD R17, R10, R17 ;  /* 0x000000110a117221 */ /* 0x000fe20000000000 */
[----:B0-----:R-:W-:Y:S01]  /*0c90*/  IMAD.MOV R6, RZ, RZ, -R6 ;  /* 0x000000ffff067224 */ /* 0x001fe200078e0a06 */
[----:B------:R-:W-:Y:S02]  /*0ca0*/  SHF.L.U32 R7, R0, 0x2, RZ ;  /* 0x0000000200077819 */ /* 0x000fe400000006ff */
[----:B------:R-:W-:Y:S01]  /*0cb0*/  I2FP.F32.U32 R12, R12 ;  /* 0x0000000c000c7245 */ /* 0x000fe20000201000 */
[----:B------:R-:W-:Y:S01]  /*0cc0*/  FADD R16, R17, R16 ;  /* 0x0000001011107221 */ /* 0x000fe20000000000 */
[----:B------:R-:W-:-:S03]  /*0cd0*/  I2FP.F32.S32 R6, R6 ;  /* 0x0000000600067245 */ /* 0x000fc60000201400 */
[----:B------:R-:W-:Y:S01]  /*0ce0*/  FADD R11, R11, R12 ;  /* 0x0000000c0b0b7221 */ /* 0x000fe20000000000 */
[----:B-----5:R-:W-:Y:S01]  /*0cf0*/  IMAD R10, R8, 0x6, RZ ;  /* 0x00000006080a7824 */ /* 0x020fe200078e02ff */
[----:B------:R-:W-:Y:S01]  /*0d00*/  I2FP.F32.U32 R8, R7 ;  /* 0x0000000700087245 */ /* 0x000fe20000201000 */
[----:B-1----:R-:W-:Y:S01]  /*0d10*/  FADD R13, R16, R13 ;  /* 0x0000000d100d7221 */ /* 0x002fe20000000000 */
[----:B------:R-:W-:Y:S01]  /*0d20*/  LEA R7, -R0, RZ, 0x1 ;  /* 0x000000ff00077211 */ /* 0x000fe200078e09ff */
[----:B------:R-:W-:Y:S01]  /*0d30*/  FADD R6, R11, R6 ;  /* 0x000000060b067221 */ /* 0x000fe20000000000 */
[----:B------:R-:W-:Y:S01]  /*0d40*/  SHF.L.U32 R0, R5, 0x2, RZ ;  /* 0x0000000205007819 */ /* 0x000fe200000006ff */
[----:B------:R-:W-:Y:S01]  /*0d50*/  FADD R8, R13, R8 ;  /* 0x000000080d087221 */ /* 0x000fe20000000000 */
[----:B------:R-:W-:Y:S02]  /*0d60*/  I2FP.F32.U32 R15, R10 ;  /* 0x0000000a000f7245 */ /* 0x000fe40000201000 */
[----:B------:R-:W-:-:S02]  /*0d70*/  I2FP.F32.S32 R7, R7 ;  /* 0x0000000700077245 */ /* 0x000fc40000201400 */
[----:B------:R-:W-:Y:S01]  /*0d80*/  I2FP.F32.U32 R11, R0 ;  /* 0x00000000000b7245 */ /* 0x000fe20000201000 */
[----:B------:R-:W-:Y:S01]  /*0d90*/  FADD R8, R8, R15 ;  /* 0x0000000f08087221 */ /* 0x000fe20000000000 */
[----:B------:R-:W-:Y:S01]  /*0da0*/  SHF.L.U32 R5, R5, 0x1, RZ ;  /* 0x0000000105057819 */ /* 0x000fe200000006ff */
[----:B------:R-:W-:Y:S01]  /*0db0*/  FADD R6, R6, R7 ;  /* 0x0000000706067221 */ /* 0x000fe20000000000 */
[----:B------:R-:W-:Y:S01]  /*0dc0*/  I2FP.F32.U32 R0, R9 ;  /* 0x0000000900007245 */ /* 0x000fe20000201000 */
[----:B------:R-:W-:Y:S01]  /*0dd0*/  FADD R11, R8, R11 ;  /* 0x0000000b080b7221 */ /* 0x000fe20000000000 */
[----:B------:R-:W-:Y:S01]  /*0de0*/  I2FP.F32.U32 R5, R5 ;  /* 0x0000000500057245 */ /* 0x000fe20000201000 */
[----:B------:R-:W-:Y:S02]  /*0df0*/  FADD R6, RZ, R6 ;  /* 0x00000006ff067221 */ /* 0x000fe40000000000 */
[----:B------:R-:W-:Y:S02]  /*0e00*/  FADD R11, R0, R11 ;  /* 0x0000000b000b7221 */ /* 0x000fe40000000000 */
[----:B------:R-:W-:-:S02]  /*0e10*/  FADD R5, R6, R5 ;  /* 0x0000000506057221 */ /* 0x000fc40000000000 */
[----:B------:R-:W-:Y:S02]  /*0e20*/  FMUL R6, R11, R11 ;  /* 0x0000000b0b067220 */ /* 0x000fe40000400000 */
[----:B------:R-:W-:-:S04]  /*0e30*/  FADD R5, R5, R0 ;  /* 0x0000000005057221 */ /* 0x000fc80000000000 */
[----:B------:R-:W-:-:S04]  /*0e40*/  FFMA R0, R5, R5, R6 ;  /* 0x0000000505007223 */ /* 0x000fc80000000006 */
[----:B------:R-:W-:Y:S01]  /*0e50*/  VIADD R6, R0, 0xf3000000 ;  /* 0xf300000000067836 */ /* 0x000fe20000000000 */
[----:B------:R0:W1:Y:S04]  /*0e60*/  MUFU.RSQ R5, R0 ;  /* 0x0000000000057308 */ /* 0x0000680000001400 */
[----:B------:R-:W-:-:S13]  /*0e70*/  ISETP.GT.U32.AND P0, PT, R6, 0x727fffff, PT ;  /* 0x727fffff0600780c */ /* 0x000fda0003f04070 */
[----:B01----:R-:W-:Y:S05]  /*0e80*/  @!P0 BRA `(.L_x_1) ;  /* 0x0000000000108947 */ /* 0x003fea0003800000 */
[----:B------:R-:W-:-:S07]  /*0e90*/  MOV R10, 0xeb0 ;  /* 0x00000eb0000a7802 */ /* 0x000fce0000000f00 */
[----:B------:R-:W-:Y:S05]  /*0ea0*/  CALL.REL.NOINC `($__internal_0_$__cuda_sm20_sqrt_rn_f32_slowpath) ;  /* 0x00000000004c7944 */ /* 0x000fea0003c00000 */
[----:B------:R-:W-:Y:S01]  /*0eb0*/  MOV R0, R5 ;  /* 0x0000000500007202 */ /* 0x000fe20000000f00 */
[----:B------:R-:W-:Y:S06]  /*0ec0*/  BRA `(.L_x_2) ;  /* 0x0000000000107947 */ /* 0x000fec0003800000 */
.L_x_1:
[----:B------:R-:W-:Y:S01]  /*0ed0*/  FMUL.FTZ R7, R0, R5 ;  /* 0x0000000500077220 */ /* 0x000fe20000410000 */
[----:B------:R-:W-:-:S03]  /*0ee0*/  FMUL.FTZ R5, R5, 0.5 ;  /* 0x3f00000005057820 */ /* 0x000fc60000410000 */
[----:B------:R-:W-:-:S04]  /*0ef0*/  FFMA R0, -R7, R7, R0 ;  /* 0x0000000707007223 */ /* 0x000fc80000000100 */
[----:B------:R-:W-:-:S07]  /*0f00*/  FFMA R0, R0, R5, R7 ;  /* 0x0000000500007223 */ /* 0x000fce0000000007 */
.L_x_2:
[----:B------:R-:W-:Y:S05]  /*0f10*/  BSYNC.RECONVERGENT B0 ;  /* 0x0000000000007941 */ /* 0x000fea0003800200 */
.L_x_0:
[----:B------:R-:W0:Y:S01]  /*0f20*/  LDCU UR8, c[0x0][0x394] ;  /* 0x00007280ff0877ac */ /* 0x000e220008000800 */
[----:B------:R-:W-:Y:S01]  /*0f30*/  FMUL R0, R0, 0.125 ;  /* 0x3e00000000007820 */ /* 0x000fe20000400000 */
[----:B------:R-:W1:Y:S04]  /*0f40*/  LDCU UR9, c[0x0][0x398] ;  /* 0x00007300ff0977ac */ /* 0x000e680008000800 */
[----:B------:R-:W-:Y:S01]  /*0f50*/  FMNMX.NAN R0, R0, 255, PT ;  /* 0x437f000000007809 */ /* 0x000fe20003820000 */
[----:B------:R-:W2:Y:S03]  /*0f60*/  LDCU.64 UR4, c[0x0][0x388] ;  /* 0x00007100ff0477ac */ /* 0x000ea60008000a00 */
[----:B------:R-:W3:Y:S01]  /*0f70*/  F2I.U32.TRUNC.NTZ R5, R0 ;  /* 0x0000000000057305 */ /* 0x000ee2000020f000 */
[----:B0-----:R-:W-:-:S04]  /*0f80*/  IMAD R3, R3, UR8, R2 ;  /* 0x0000000803037c24 */ /* 0x001fc8000f8e0202 */
[----:B-1----:R-:W-:-:S05]  /*0f90*/  IMAD R3, R3, UR9, R4 ;  /* 0x0000000903037c24 */ /* 0x002fca000f8e0204 */
[----:B--2---:R-:W-:-:S04]  /*0fa0*/  IADD3 R2, P0, PT, R3, UR4, RZ ;  /* 0x0000000403027c10 */ /* 0x004fc8000ff1e0ff */
[----:B------:R-:W-:-:S05]  /*0fb0*/  IADD3.X R3, PT, PT, RZ, UR5, RZ, P0, !PT ;  /* 0x00000005ff037c10 */ /* 0x000fca00087fe4ff */
[----:B---3--:R-:W-:Y:S01]  /*0fc0*/  STG.E.U8 desc[UR6][R2.64], R5 ;  /* 0x0000000502007986 */ /* 0x008fe2000c101106 */
[----:B------:R-:W-:Y:S05]  /*0fd0*/  EXIT ;  /* 0x000000000000794d */ /* 0x000fea0003800000 */
        .weak           $__internal_0_$__cuda_sm20_sqrt_rn_f32_slowpath
        .type           $__internal_0_$__cuda_sm20_sqrt_rn_f32_slowpath,@function
        .size           $__internal_0_$__cuda_sm20_sqrt_rn_f32_slowpath,(.L_x_5 - $__internal_0_$__cuda_sm20_sqrt_rn_f32_slowpath)
$__internal_0_$__cuda_sm20_sqrt_rn_f32_slowpath:
[----:B------:R-:W-:-:S13]  /*0fe0*/  LOP3.LUT P0, RZ, R0, 0x7fffffff, RZ, 0xc0, !PT ;  /* 0x7fffffff00ff7812 */ /* 0x000fda000780c0ff */
[----:B------:R-:W-:Y:S01]  /*0ff0*/  @!P0 MOV R5, R0 ;  /* 0x0000000000058202 */ /* 0x000fe20000000f00 */
[----:B------:R-:W-:Y:S06]  /*1000*/  @!P0 BRA `(.L_x_3) ;  /* 0x0000000000408947 */ /* 0x000fec0003800000 */
[----:B------:R-:W-:-:S13]  /*1010*/  FSETP.GEU.FTZ.AND P0, PT, R0, RZ, PT ;  /* 0x000000ff0000720b */ /* 0x000fda0003f1e000 */
[----:B------:R-:W-:Y:S01]  /*1020*/  @!P0 IMAD.MOV.U32 R5, RZ, RZ, 0x7fffffff ;  /* 0x7fffffffff058424 */ /* 0x000fe200078e00ff */
[----:B------:R-:W-:Y:S06]  /*1030*/  @!P0 BRA `(.L_x_3) ;  /* 0x0000000000348947 */ /* 0x000fec0003800000 */
[----:B------:R-:W-:-:S13]  /*1040*/  FSETP.GTU.FTZ.AND P0, PT, |R0|, +INF , PT ;  /* 0x7f8000000000780b */ /* 0x000fda0003f1c200 */
[----:B------:R-:W-:Y:S01]  /*1050*/  @P0 FADD.FTZ R5, R0, 1 ;  /* 0x3f80000000050421 */ /* 0x000fe20000010000 */
[----:B------:R-:W-:Y:S06]  /*1060*/  @P0 BRA `(.L_x_3) ;  /* 0x0000000000280947 */ /* 0x000fec0003800000 */
[----:B------:R-:W-:-:S13]  /*1070*/  FSETP.NEU.FTZ.AND P0, PT, |R0|, +INF , PT ;  /* 0x7f8000000000780b */ /* 0x000fda0003f1d200 */
[----:B------:R-:W-:-:S04]  /*1080*/  @P0 FFMA R6, R0, 1.84467440737095516160e+19, RZ ;  /* 0x5f80000000060823 */ /* 0x000fc800000000ff */
[----:B------:R-:W0:Y:S02]  /*1090*/  @P0 MUFU.RSQ R5, R6 ;  /* 0x0000000600050308 */ /* 0x000e240000001400 */
[----:B0-----:R-:W-:Y:S01]  /*10a0*/  @P0 FMUL.FTZ R7, R6, R5 ;  /* 0x0000000506070220 */ /* 0x001fe20000410000 */
[----:B------:R-:W-:Y:S01]  /*10b0*/  @P0 FMUL.FTZ R9, R5, 0.5 ;  /* 0x3f00000005090820 */ /* 0x000fe20000410000 */
[----:B------:R-:W-:Y:S02]  /*10c0*/  @!P0 MOV R5, R0 ;  /* 0x0000000000058202 */ /* 0x000fe40000000f00 */
[----:B------:R-:W-:-:S04]  /*10d0*/  @P0 FADD.FTZ R8, -R7, -RZ ;  /* 0x800000ff07080221 */ /* 0x000fc80000010100 */
[----:B------:R-:W-:-:S04]  /*10e0*/  @P0 FFMA R8, R7, R8, R6 ;  /* 0x0000000807080223 */ /* 0x000fc80000000006 */
[----:B------:R-:W-:-:S04]  /*10f0*/  @P0 FFMA R8, R8, R9, R7 ;  /* 0x0000000908080223 */ /* 0x000fc80000000007 */
[----:B------:R-:W-:-:S07]  /*1100*/  @P0 FMUL.FTZ R5, R8, 2.3283064365386962891e-10 ;  /* 0x2f80000008050820 */ /* 0x000fce0000410000 */
.L_x_3:
[----:B------:R-:W-:Y:S01]  /*1110*/  HFMA2 R7, -RZ, RZ, 0, 0 ;  /* 0x00000000ff077431 */ /* 0x000fe200000001ff */
[----:B------:R-:W-:-:S04]  /*1120*/  MOV R6, R10 ;  /* 0x0000000a00067202 */ /* 0x000fc80000000f00 */
[----:B------:R-:W-:Y:S05]  /*1130*/  RET.REL.NODEC R6 `(_Z5sobelPhS_jjj) ;  /* 0xffffffec06b07950 */ /* 0x000fea0003c3ffff */
.L_x_4:
[----:B------:R-:W-:-:S00]  /*1140*/  BRA `(.L_x_4) ;  /* 0xfffffffc00fc7947 */ /* 0x000fc0000383ffff */
[----:B------:R-:W-:-:S00]  /*1150*/  NOP ;  /* 0x0000000000007918 */ /* 0x000fc00000000000 */
        /* <DEDUP_REMOVED lines=10> */
.L_x_5:


//--------------------- .nv.shared._Z5sobelPhS_jjj --------------------------
	.section	.nv.shared._Z5sobelPhS_jjj,"aw",@nobits
	.sectionflags	@""
.nv.shared._Z5sobelPhS_jjj:
	.zero		1744


//--------------------- .nv.shared.reserved.0     --------------------------
	.section	.nv.shared.reserved.0,"aw",@nobits
	.weak		__nv_reservedSMEM_offset_0_alias
	.size		__nv_reservedSMEM_offset_0_alias, 0, 64
	.other		__nv_reservedSMEM_offset_0_alias,@"STO_CUDA_RESERVED_SHARED STV_DEFAULT"
__nv_reservedSMEM_offset_0_alias:
	.zero		0
	.zero		64


//--------------------- .nv.constant0._Z5sobelPhS_jjj --------------------------
	.section	.nv.constant0._Z5sobelPhS_jjj,"a",@progbits
	.sectionflags	@""
	.align	4
.nv.constant0._Z5sobelPhS_jjj:
	.zero		924


//--------------------- SYMBOLS --------------------------

	.type		.nv.reservedSmem.offset0,@object
	.size		.nv.reservedSmem.offset0,0x4
	.type		.nv.reservedSmem.cap,@object
	.size		.nv.reservedSmem.cap,0x4
